//
// Generated by NVIDIA NVVM Compiler
//
// Compiler Build ID: CL-36424714
// Cuda compilation tools, release 13.0, V13.0.88
// Based on NVVM 20.0.0
//

.version 9.0
.target sm_100
.address_size 64

	// .globl	_Z16reciprocalKernelPfS_j

.visible .entry _Z16reciprocalKernelPfS_j(
	.param .u64 .ptr .align 1 _Z16reciprocalKernelPfS_j_param_0,
	.param .u64 .ptr .align 1 _Z16reciprocalKernelPfS_j_param_1,
	.param .u32 _Z16reciprocalKernelPfS_j_param_2
)
{
	.reg .pred 	%p<4>;
	.reg .b32 	%r<9>;
	.reg .b32 	%f<10>;
	.reg .b64 	%rd<13>;
	.reg .b64 	%fd<7>;

	ld.param.u64 	%rd3, [_Z16reciprocalKernelPfS_j_param_0];
	ld.param.u64 	%rd4, [_Z16reciprocalKernelPfS_j_param_1];
	ld.param.u32 	%r2, [_Z16reciprocalKernelPfS_j_param_2];
	cvta.to.global.u64 	%rd1, %rd4;
	cvta.to.global.u64 	%rd2, %rd3;
	mov.u32 	%r3, %ctaid.x;
	mov.u32 	%r4, %ntid.x;
	mov.u32 	%r5, %tid.x;
	mad.lo.s32 	%r1, %r3, %r4, %r5;
	setp.ge.u32 	%p1, %r1, %r2;
	@%p1 bra 	$L__BB0_6;
	add.s32 	%r6, %r2, -1;
	setp.ne.s32 	%p2, %r1, %r6;
	@%p2 bra 	$L__BB0_3;
	mul.wide.u32 	%rd10, %r1, 4;
	add.s64 	%rd11, %rd2, %rd10;
	ld.global.f32 	%f8, [%rd11];
	cvt.f64.f32 	%fd5, %f8;
	add.f64 	%fd6, %fd5, 0d3F1A36E2EB1C432D;
	cvt.rn.f32.f64 	%f9, %fd6;
	add.s64 	%rd12, %rd1, %rd10;
	st.global.f32 	[%rd12], %f9;
	bra.uni 	$L__BB0_6;
$L__BB0_3:
	setp.ne.s32 	%p3, %r1, 0;
	@%p3 bra 	$L__BB0_5;
	mov.b32 	%r8, 0;
	st.global.u32 	[%rd1], %r8;
	bra.uni 	$L__BB0_6;
$L__BB0_5:
	mul.wide.u32 	%rd5, %r1, 4;
	add.s64 	%rd6, %rd2, %rd5;
	ld.global.f32 	%f1, [%rd6];
	cvt.f64.f32 	%fd1, %f1;
	add.s32 	%r7, %r1, -1;
	mul.wide.u32 	%rd7, %r7, 4;
	add.s64 	%rd8, %rd2, %rd7;
	ld.global.f32 	%f2, [%rd8];
	add.f32 	%f3, %f1, %f1;
	sub.f32 	%f4, %f2, %f3;
	ld.global.f32 	%f5, [%rd6+4];
	add.f32 	%f6, %f4, %f5;
	cvt.f64.f32 	%fd2, %f6;
	mul.f64 	%fd3, %fd2, 0d3F1A36E2EB1C432D;
	fma.rn.f64 	%fd4, %fd3, 0d4010000000000000, %fd1;
	cvt.rn.f32.f64 	%f7, %fd4;
	add.s64 	%rd9, %rd1, %rd5;
	st.global.f32 	[%rd9], %f7;
$L__BB0_6:
	ret;

}


// ===== COMPILED SASS (sm_100) =====

	.target	sm_100

	.elftype	@"ET_EXEC"


//--------------------- .note.nv.tkinfo           --------------------------
	.section	.note.nv.tkinfo,"",@"SHT_NOTE"
	.sectionflags	@"SHF_NOTE_NV_TKINFO"
	.tkinfo
        /*0018*/ 	.word	0x00000002
        /*0030*/ 	.string	""
        /*0030*/ 	.string	"ptxas"
        /*0030*/ 	.string	"Cuda compilation tools, release 13.0, V13.0.88"
        /*0030*/ 	.string	"Build cuda_13.0.r13.0/compiler.36424714_0"
        /*0030*/ 	.string	"-arch sm_100 -m 64 "



//--------------------- .note.nv.cuinfo           --------------------------
	.section	.note.nv.cuinfo,"",@"SHT_NOTE"
	.sectionflags	@"SHF_NOTE_NV_CUINFO"
        /*0018*/ 	.short	0x0002
        /*001a*/ 	.short	0x0064
        /*001c*/ 	.short	0x0082
	.zero		2


//--------------------- .nv.info                  --------------------------
	.section	.nv.info,"",@"SHT_CUDA_INFO"
	.align	4


	//----- nvinfo : EIATTR_REGCOUNT
	.align		4
        /*0000*/ 	.byte	0x04, 0x2f
        /*0002*/ 	.short	(.L_1 - .L_0)
	.align		4
.L_0:
        /*0004*/ 	.word	index@(_Z16reciprocalKernelPfS_j)
        /*0008*/ 	.word	0x00000010


	//----- nvinfo : EIATTR_FRAME_SIZE
	.align		4
.L_1:
        /*000c*/ 	.byte	0x04, 0x11
        /*000e*/ 	.short	(.L_3 - .L_2)
	.align		4
.L_2:
        /*0010*/ 	.word	index@(_Z16reciprocalKernelPfS_j)
        /*0014*/ 	.word	0x00000000


	//----- nvinfo : EIATTR_MIN_STACK_SIZE
	.align		4
.L_3:
        /*0018*/ 	.byte	0x04, 0x12
        /*001a*/ 	.short	(.L_5 - .L_4)
	.align		4
.L_4:
        /*001c*/ 	.word	index@(_Z16reciprocalKernelPfS_j)
        /*0020*/ 	.word	0x00000000
.L_5:


//--------------------- .nv.compat                --------------------------
	.section	.nv.compat,"",@"SHT_CUDA_COMPAT_INFO"
	.align	4
        /*0000*/ 	.byte	0x02, 0x09, 0x00, 0x00, 0x02, 0x02, 0x01, 0x00, 0x02, 0x05, 0x05, 0x00, 0x03, 0x07, 0x01, 0x01
        /*0010*/ 	.byte	0x02, 0x03, 0x00, 0x00, 0x02, 0x06, 0x01, 0x00, 0x04, 0x0b, 0x08, 0x00, 0x01, 0x00, 0x00, 0x00
        /*0020*/ 	.byte	0x00, 0x00, 0x00, 0x00


//--------------------- .nv.info._Z16reciprocalKernelPfS_j --------------------------
	.section	.nv.info._Z16reciprocalKernelPfS_j,"",@"SHT_CUDA_INFO"
	.sectionflags	@""
	.align	4


	//----- nvinfo : EIATTR_CUDA_API_VERSION
	.align		4
        /*0000*/ 	.byte	0x04, 0x37
        /*0002*/ 	.short	(.L_7 - .L_6)
.L_6:
        /*0004*/ 	.word	0x00000082


	//----- nvinfo : EIATTR_KPARAM_INFO
	.align		4
.L_7:
        /*0008*/ 	.byte	0x04, 0x17
        /*000a*/ 	.short	(.L_9 - .L_8)
.L_8:
        /*000c*/ 	.word	0x00000000
        /*0010*/ 	.short	0x0002
        /*0012*/ 	.short	0x0010
        /*0014*/ 	.byte	0x00, 0xf0, 0x11, 0x00


	//----- nvinfo : EIATTR_KPARAM_INFO
	.align		4
.L_9:
        /*0018*/ 	.byte	0x04, 0x17
        /*001a*/ 	.short	(.L_11 - .L_10)
.L_10:
        /*001c*/ 	.word	0x00000000
        /*0020*/ 	.short	0x0001
        /*0022*/ 	.short	0x0008
        /*0024*/ 	.byte	0x00, 0xf5, 0x21, 0x00


	//----- nvinfo : EIATTR_KPARAM_INFO
	.align		4
.L_11:
        /*0028*/ 	.byte	0x04, 0x17
        /*002a*/ 	.short	(.L_13 - .L_12)
.L_12:
        /*002c*/ 	.word	0x00000000
        /*0030*/ 	.short	0x0000
        /*0032*/ 	.short	0x0000
        /*0034*/ 	.byte	0x00, 0xf5, 0x21, 0x00


	//----- nvinfo : EIATTR_SPARSE_MMA_MASK
	.align		4
.L_13:
        /*0038*/ 	.byte	0x03, 0x50
        /*003a*/ 	.short	0x0000


	//----- nvinfo : EIATTR_MAXREG_COUNT
	.align		4
        /*003c*/ 	.byte	0x03, 0x1b
        /*003e*/ 	.short	0x00ff


	//----- nvinfo : EIATTR_MERCURY_ISA_VERSION
	.align		4
        /*0040*/ 	.byte	0x03, 0x5f
        /*0042*/ 	.short	0x0101


	//----- nvinfo : EIATTR_VRC_CTA_INIT_COUNT
	.align		4
        /*0044*/ 	.byte	0x02, 0x4a
	.zero		1
	.zero		1


	//----- nvinfo : EIATTR_EXIT_INSTR_OFFSETS
	.align		4
        /*0048*/ 	.byte	0x04, 0x1c
        /*004a*/ 	.short	(.L_15 - .L_14)


	//   ....[0]....
.L_14:
        /*004c*/ 	.word	0x00000070


	//   ....[1]....
        /*0050*/ 	.word	0x00000170


	//   ....[2]....
        /*0054*/ 	.word	0x000001b0


	//   ....[3]....
        /*0058*/ 	.word	0x00000300


	//----- nvinfo : EIATTR_CRS_STACK_SIZE
	.align		4
.L_15:
        /*005c*/ 	.byte	0x04, 0x1e
        /*005e*/ 	.short	(.L_17 - .L_16)
.L_16:
        /*0060*/ 	.word	0x00000000


	//----- nvinfo : EIATTR_CBANK_PARAM_SIZE
	.align		4
.L_17:
        /*0064*/ 	.byte	0x03, 0x19
        /*0066*/ 	.short	0x0014


	//----- nvinfo : EIATTR_PARAM_CBANK
	.align		4
        /*0068*/ 	.byte	0x04, 0x0a
        /*006a*/ 	.short	(.L_19 - .L_18)
	.align		4
.L_18:
        /*006c*/ 	.word	index@(.nv.constant0._Z16reciprocalKernelPfS_j)
        /*0070*/ 	.short	0x0380
        /*0072*/ 	.short	0x0014


	//----- nvinfo : EIATTR_SW_WAR
	.align		4
.L_19:
        /*0074*/ 	.byte	0x04, 0x36
        /*0076*/ 	.short	(.L_21 - .L_20)
.L_20:
        /*0078*/ 	.word	0x00000008
.L_21:


//--------------------- .nv.callgraph             --------------------------
	.section	.nv.callgraph,"",@"SHT_CUDA_CALLGRAPH"
	.align	4
	.sectionentsize	8
	.align		4
        /*0000*/ 	.word	0x00000000
	.align		4
        /*0004*/ 	.word	0xffffffff
	.align		4
        /*0008*/ 	.word	0x00000000
	.align		4
        /*000c*/ 	.word	0xfffffffe
	.align		4
        /*0010*/ 	.word	0x00000000
	.align		4
        /*0014*/ 	.word	0xfffffffd
	.align		4
        /*0018*/ 	.word	0x00000000
	.align		4
        /*001c*/ 	.word	0xfffffffc


//--------------------- .text._Z16reciprocalKernelPfS_j --------------------------
	.section	.text._Z16reciprocalKernelPfS_j,"ax",@progbits
	.align	128
        .global         _Z16reciprocalKernelPfS_j
        .type           _Z16reciprocalKernelPfS_j,@function
        .size           _Z16reciprocalKernelPfS_j,(.L_x_2 - _Z16reciprocalKernelPfS_j)
        .other          _Z16reciprocalKernelPfS_j,@"STO_CUDA_ENTRY STV_DEFAULT"
_Z16reciprocalKernelPfS_j:
.text._Z16reciprocalKernelPfS_j:
[----:B------:R-:W-:Y:S01]  /*0000*/  LDC R1, c[0x0][0x37c] ;  /* 0x0000df00ff017b82 */ /* 0x000fe20000000800 */
[----:B------:R-:W0:Y:S07]  /*0010*/  S2R R3, SR_TID.X ;  /* 0x0000000000037919 */ /* 0x000e2e0000002100 */
[----:B------:R-:W0:Y:S01]  /*0020*/  S2UR UR5, SR_CTAID.X ;  /* 0x00000000000579c3 */ /* 0x000e220000002500 */
[----:B------:R-:W1:Y:S07]  /*0030*/  LDCU UR4, c[0x0][0x390] ;  /* 0x00007200ff0477ac */ /* 0x000e6e0008000800 */
[----:B------:R-:W0:Y:S02]  /*0040*/  LDC R0, c[0x0][0x360] ;  /* 0x0000d800ff007b82 */ /* 0x000e240000000800 */
[----:B0-----:R-:W-:-:S05]  /*0050*/  IMAD R0, R0, UR5, R3 ;  /* 0x0000000500007c24 */ /* 0x001fca000f8e0203 */
[----:B-1----:R-:W-:-:S13]  /*0060*/  ISETP.GE.U32.AND P0, PT, R0, UR4, PT ;  /* 0x0000000400007c0c */ /* 0x002fda000bf06070 */
[----:B------:R-:W-:Y:S05]  /*0070*/  @P0 EXIT ;  /* 0x000000000000094d */ /* 0x000fea0003800000 */
[----:B------:R-:W-:-:S06]  /*0080*/  UIADD3 UR4, UPT, UPT, UR4, -0x1, URZ ;  /* 0xffffffff04047890 */ /* 0x000fcc000fffe0ff */
[----:B------:R-:W-:-:S05]  /*0090*/  ISETP.NE.AND P0, PT, R0, UR4, PT ;  /* 0x0000000400007c0c */ /* 0x000fca000bf05270 */
[----:B------:R-:W0:Y:S08]  /*00a0*/  LDCU.64 UR4, c[0x0][0x358] ;  /* 0x00006b00ff0477ac */ /* 0x000e300008000a00 */
[----:B------:R-:W-:Y:S05]  /*00b0*/  @P0 BRA `(.L_x_0) ;  /* 0x0000000000300947 */ /* 0x000fea0003800000 */
[----:B------:R-:W1:Y:S08]  /*00c0*/  LDC.64 R2, c[0x0][0x380] ;  /* 0x0000e000ff027b82 */ /* 0x000e700000000a00 */
[----:B------:R-:W2:Y:S01]  /*00d0*/  LDC.64 R6, c[0x0][0x388] ;  /* 0x0000e200ff067b82 */ /* 0x000ea20000000a00 */
[----:B-1----:R-:W-:-:S06]  /*00e0*/  IMAD.WIDE.U32 R2, R0, 0x4, R2 ;  /* 0x0000000400027825 */ /* 0x002fcc00078e0002 */
[----:B0-----:R-:W3:Y:S01]  /*00f0*/  LDG.E R2, desc[UR4][R2.64] ;  /* 0x0000000402027981 */ /* 0x001ee2000c1e1900 */
[----:B------:R-:W-:Y:S01]  /*0100*/  UMOV UR6, 0xeb1c432d ;  /* 0xeb1c432d00067882 */ /* 0x000fe20000000000 */
[----:B------:R-:W-:Y:S01]  /*0110*/  UMOV UR7, 0x3f1a36e2 ;  /* 0x3f1a36e200077882 */ /* 0x000fe20000000000 */
[----:B--2---:R-:W-:Y:S01]  /*0120*/  IMAD.WIDE.U32 R6, R0, 0x4, R6 ;  /* 0x0000000400067825 */ /* 0x004fe200078e0006 */
[----:B---3--:R-:W0:Y:S02]  /*0130*/  F2F.F64.F32 R4, R2 ;  /* 0x0000000200047310 */ /* 0x008e240000201800 */
[----:B0-----:R-:W-:-:S10]  /*0140*/  DADD R4, R4, UR6 ;  /* 0x0000000604047e29 */ /* 0x001fd40008000000 */
[----:B------:R-:W0:Y:S02]  /*0150*/  F2F.F32.F64 R5, R4 ;  /* 0x0000000400057310 */ /* 0x000e240000301000 */
[----:B0-----:R-:W-:Y:S01]  /*0160*/  STG.E desc[UR4][R6.64], R5 ;  /* 0x0000000506007986 */ /* 0x001fe2000c101904 */
[----:B------:R-:W-:Y:S05]  /*0170*/  EXIT ;  /* 0x000000000000794d */ /* 0x000fea0003800000 */
.L_x_0:
[----:B------:R-:W-:-:S13]  /*0180*/  ISETP.NE.AND P0, PT, R0, RZ, PT ;  /* 0x000000ff0000720c */ /* 0x000fda0003f05270 */
[----:B------:R-:W0:Y:S02]  /*0190*/  @!P0 LDC.64 R2, c[0x0][0x388] ;  /* 0x0000e200ff028b82 */ /* 0x000e240000000a00 */
[----:B0-----:R0:W-:Y:S01]  /*01a0*/  @!P0 STG.E desc[UR4][R2.64], RZ ;  /* 0x000000ff02008986 */ /* 0x0011e2000c101904 */
[----:B------:R-:W-:Y:S05]  /*01b0*/  @!P0 EXIT ;  /* 0x000000000000894d */ /* 0x000fea0003800000 */
[----:B------:R-:W1:Y:S01]  /*01c0*/  LDC.64 R4, c[0x0][0x380] ;  /* 0x0000e000ff047b82 */ /* 0x000e620000000a00 */
[----:B0-----:R-:W-:Y:S01]  /*01d0*/  IADD3 R3, PT, PT, R0, -0x1, RZ ;  /* 0xffffffff00037810 */ /* 0x001fe20007ffe0ff */
[----:B------:R-:W-:Y:S01]  /*01e0*/  UMOV UR6, 0xeb1c432d ;  /* 0xeb1c432d00067882 */ /* 0x000fe20000000000 */
[----:B------:R-:W-:-:S05]  /*01f0*/  UMOV UR7, 0x3f1a36e2 ;  /* 0x3f1a36e200077882 */ /* 0x000fca0000000000 */
[----:B------:R-:W0:Y:S01]  /*0200*/  LDC.64 R10, c[0x0][0x388] ;  /* 0x0000e200ff0a7b82 */ /* 0x000e220000000a00 */
[----:B-1----:R-:W-:-:S04]  /*0210*/  IMAD.WIDE.U32 R8, R0, 0x4, R4 ;  /* 0x0000000400087825 */ /* 0x002fc800078e0004 */
[----:B------:R-:W-:Y:S01]  /*0220*/  IMAD.WIDE.U32 R4, R3, 0x4, R4 ;  /* 0x0000000403047825 */ /* 0x000fe200078e0004 */
[----:B------:R-:W2:Y:S04]  /*0230*/  LDG.E R12, desc[UR4][R8.64] ;  /* 0x00000004080c7981 */ /* 0x000ea8000c1e1900 */
[----:B------:R-:W3:Y:S04]  /*0240*/  LDG.E R2, desc[UR4][R8.64+0x4] ;  /* 0x0000040408027981 */ /* 0x000ee8000c1e1900 */
[----:B------:R-:W4:Y:S01]  /*0250*/  LDG.E R4, desc[UR4][R4.64] ;  /* 0x0000000404047981 */ /* 0x000f22000c1e1900 */
[----:B0-----:R-:W-:-:S04]  /*0260*/  IMAD.WIDE.U32 R10, R0, 0x4, R10 ;  /* 0x00000004000a7825 */ /* 0x001fc800078e000a */
[----:B--2---:R-:W-:-:S04]  /*0270*/  FADD R3, R12, R12 ;  /* 0x0000000c0c037221 */ /* 0x004fc80000000000 */
[----:B----4-:R-:W-:-:S04]  /*0280*/  FADD R3, R4, -R3 ;  /* 0x8000000304037221 */ /* 0x010fc80000000000 */
[----:B---3--:R-:W-:-:S04]  /*0290*/  FADD R13, R3, R2 ;  /* 0x00000002030d7221 */ /* 0x008fc80000000000 */
[----:B------:R-:W0:Y:S08]  /*02a0*/  F2F.F64.F32 R6, R13 ;  /* 0x0000000d00067310 */ /* 0x000e300000201800 */
[----:B------:R-:W1:Y:S01]  /*02b0*/  F2F.F64.F32 R2, R12 ;  /* 0x0000000c00027310 */ /* 0x000e620000201800 */
[----:B0-----:R-:W-:-:S08]  /*02c0*/  DMUL R6, R6, UR6 ;  /* 0x0000000606067c28 */ /* 0x001fd00008000000 */
[----:B-1----:R-:W-:-:S10]  /*02d0*/  DFMA R2, R6, 4, R2 ;  /* 0x401000000602782b */ /* 0x002fd40000000002 */
[----:B------:R-:W0:Y:S02]  /*02e0*/  F2F.F32.F64 R3, R2 ;  /* 0x0000000200037310 */ /* 0x000e240000301000 */
[----:B0-----:R-:W-:Y:S01]  /*02f0*/  STG.E desc[UR4][R10.64], R3 ;  /* 0x000000030a007986 */ /* 0x001fe2000c101904 */
[----:B------:R-:W-:Y:S05]  /*0300*/  EXIT ;  /* 0x000000000000794d */ /* 0x000fea0003800000 */
.L_x_1:
[----:B------:R-:W-:-:S00]  /*0310*/  BRA `(.L_x_1) ;  /* 0xfffffffc00fc7947 */ /* 0x000fc0000383ffff */
[----:B------:R-:W-:-:S00]  /*0320*/  NOP ;  /* 0x0000000000007918 */ /* 0x000fc00000000000 */
        /* <DEDUP_REMOVED lines=13> */
.L_x_2:


//--------------------- .nv.shared.reserved.0     --------------------------
	.section	.nv.shared.reserved.0,"aw",@nobits
	.weak		__nv_reservedSMEM_offset_0_alias
	.size		__nv_reservedSMEM_offset_0_alias, 0, 64
	.other		__nv_reservedSMEM_offset_0_alias,@"STO_CUDA_RESERVED_SHARED STV_DEFAULT"
__nv_reservedSMEM_offset_0_alias:
	.zero		0
	.zero		64


//--------------------- .nv.constant0._Z16reciprocalKernelPfS_j --------------------------
	.section	.nv.constant0._Z16reciprocalKernelPfS_j,"a",@progbits
	.sectionflags	@""
	.align	4
.nv.constant0._Z16reciprocalKernelPfS_j:
	.zero		916


//--------------------- SYMBOLS --------------------------

	.type		.nv.reservedSmem.offset0,@object
	.size		.nv.reservedSmem.offset0,0x4
